//
// Generated by NVIDIA NVVM Compiler
//
// Compiler Build ID: CL-36424714
// Cuda compilation tools, release 13.0, V13.0.88
// Based on NVVM 20.0.0
//

.version 9.0
.target sm_100
.address_size 64

	// .globl	_Z16poly_eval_kernelIiEvPKT_S2_iiiPS0_

.visible .entry _Z16poly_eval_kernelIiEvPKT_S2_iiiPS0_(
	.param .u64 .ptr .align 1 _Z16poly_eval_kernelIiEvPKT_S2_iiiPS0__param_0,
	.param .u64 .ptr .align 1 _Z16poly_eval_kernelIiEvPKT_S2_iiiPS0__param_1,
	.param .u32 _Z16poly_eval_kernelIiEvPKT_S2_iiiPS0__param_2,
	.param .u32 _Z16poly_eval_kernelIiEvPKT_S2_iiiPS0__param_3,
	.param .u32 _Z16poly_eval_kernelIiEvPKT_S2_iiiPS0__param_4,
	.param .u64 .ptr .align 1 _Z16poly_eval_kernelIiEvPKT_S2_iiiPS0__param_5
)
{
	.reg .pred 	%p<14>;
	.reg .b32 	%r<164>;
	.reg .b64 	%rd<85>;

	ld.param.u64 	%rd6, [_Z16poly_eval_kernelIiEvPKT_S2_iiiPS0__param_0];
	ld.param.u32 	%r44, [_Z16poly_eval_kernelIiEvPKT_S2_iiiPS0__param_2];
	ld.param.u32 	%r45, [_Z16poly_eval_kernelIiEvPKT_S2_iiiPS0__param_3];
	ld.param.u32 	%r46, [_Z16poly_eval_kernelIiEvPKT_S2_iiiPS0__param_4];
	ld.param.u64 	%rd7, [_Z16poly_eval_kernelIiEvPKT_S2_iiiPS0__param_5];
	cvta.to.global.u64 	%rd1, %rd7;
	cvta.to.global.u64 	%rd2, %rd6;
	mov.u32 	%r47, %ctaid.x;
	mov.u32 	%r48, %ntid.x;
	mov.u32 	%r49, %tid.x;
	mad.lo.s32 	%r149, %r47, %r48, %r49;
	mov.u32 	%r50, %nctaid.x;
	mul.lo.s32 	%r2, %r48, %r50;
	mul.lo.s32 	%r3, %r46, %r45;
	setp.ge.s32 	%p1, %r149, %r3;
	@%p1 bra 	$L__BB0_19;
	cvt.s64.s32 	%rd3, %r44;
	setp.gt.s32 	%p2, %r44, 1;
	add.s32 	%r4, %r44, -2;
	@%p2 bra 	$L__BB0_2;
	bra.uni 	$L__BB0_18;
$L__BB0_2:
	add.s32 	%r54, %r44, -1;
	add.s32 	%r55, %r44, 15;
	and.b32  	%r56, %r55, 15;
	add.s32 	%r5, %r56, -1;
	add.s32 	%r57, %r44, 7;
	and.b32  	%r58, %r57, 7;
	add.s32 	%r6, %r58, -1;
	and.b32  	%r7, %r54, 15;
	and.b32  	%r8, %r55, 7;
	and.b32  	%r9, %r57, 3;
	add.s32 	%r10, %r44, -8;
	and.b32  	%r59, %r54, -16;
	neg.s32 	%r11, %r59;
	shl.b64 	%rd18, %rd3, 2;
$L__BB0_3:
	ld.param.u64 	%rd84, [_Z16poly_eval_kernelIiEvPKT_S2_iiiPS0__param_1];
	setp.lt.u32 	%p4, %r4, 15;
	div.s32 	%r14, %r149, %r45;
	mul.lo.s32 	%r61, %r14, %r45;
	sub.s32 	%r13, %r149, %r61;
	mul.lo.s32 	%r62, %r14, %r44;
	mul.wide.s32 	%rd14, %r62, 4;
	add.s64 	%rd4, %rd2, %rd14;
	cvta.to.global.u64 	%rd15, %rd84;
	mul.wide.s32 	%rd16, %r13, 4;
	add.s64 	%rd17, %rd15, %rd16;
	ld.global.u32 	%r15, [%rd17];
	add.s64 	%rd19, %rd4, %rd18;
	ld.global.u32 	%r162, [%rd19+-4];
	mov.u32 	%r157, %r4;
	@%p4 bra 	$L__BB0_7;
	mov.u32 	%r150, %r11;
	mov.u32 	%r151, %r10;
$L__BB0_5:
	.pragma "nounroll";
	add.s32 	%r63, %r151, 6;
	mul.wide.u32 	%rd20, %r63, 4;
	add.s64 	%rd21, %rd4, %rd20;
	ld.global.u32 	%r64, [%rd21];
	mad.lo.s32 	%r65, %r162, %r15, %r64;
	add.s32 	%r66, %r151, 5;
	mul.wide.u32 	%rd22, %r66, 4;
	add.s64 	%rd23, %rd4, %rd22;
	ld.global.u32 	%r67, [%rd23];
	mad.lo.s32 	%r68, %r65, %r15, %r67;
	add.s32 	%r69, %r151, 4;
	mul.wide.u32 	%rd24, %r69, 4;
	add.s64 	%rd25, %rd4, %rd24;
	ld.global.u32 	%r70, [%rd25];
	mad.lo.s32 	%r71, %r68, %r15, %r70;
	add.s32 	%r72, %r151, 3;
	mul.wide.u32 	%rd26, %r72, 4;
	add.s64 	%rd27, %rd4, %rd26;
	ld.global.u32 	%r73, [%rd27];
	mad.lo.s32 	%r74, %r71, %r15, %r73;
	add.s32 	%r75, %r151, 2;
	mul.wide.u32 	%rd28, %r75, 4;
	add.s64 	%rd29, %rd4, %rd28;
	ld.global.u32 	%r76, [%rd29];
	mad.lo.s32 	%r77, %r74, %r15, %r76;
	add.s32 	%r78, %r151, 1;
	mul.wide.u32 	%rd30, %r78, 4;
	add.s64 	%rd31, %rd4, %rd30;
	ld.global.u32 	%r79, [%rd31];
	mad.lo.s32 	%r80, %r77, %r15, %r79;
	add.s32 	%r81, %r151, -9;
	mul.wide.u32 	%rd32, %r151, 4;
	add.s64 	%rd33, %rd4, %rd32;
	ld.global.u32 	%r82, [%rd33];
	mad.lo.s32 	%r83, %r80, %r15, %r82;
	add.s32 	%r84, %r151, -1;
	mul.wide.u32 	%rd34, %r84, 4;
	add.s64 	%rd35, %rd4, %rd34;
	ld.global.u32 	%r85, [%rd35];
	mad.lo.s32 	%r86, %r83, %r15, %r85;
	add.s32 	%r87, %r151, -2;
	mul.wide.u32 	%rd36, %r87, 4;
	add.s64 	%rd37, %rd4, %rd36;
	ld.global.u32 	%r88, [%rd37];
	mad.lo.s32 	%r89, %r86, %r15, %r88;
	add.s32 	%r90, %r151, -3;
	mul.wide.u32 	%rd38, %r90, 4;
	add.s64 	%rd39, %rd4, %rd38;
	ld.global.u32 	%r91, [%rd39];
	mad.lo.s32 	%r92, %r89, %r15, %r91;
	add.s32 	%r93, %r151, -4;
	mul.wide.u32 	%rd40, %r93, 4;
	add.s64 	%rd41, %rd4, %rd40;
	ld.global.u32 	%r94, [%rd41];
	mad.lo.s32 	%r95, %r92, %r15, %r94;
	add.s32 	%r96, %r151, -5;
	mul.wide.u32 	%rd42, %r96, 4;
	add.s64 	%rd43, %rd4, %rd42;
	ld.global.u32 	%r97, [%rd43];
	mad.lo.s32 	%r98, %r95, %r15, %r97;
	add.s32 	%r99, %r151, -6;
	mul.wide.u32 	%rd44, %r99, 4;
	add.s64 	%rd45, %rd4, %rd44;
	ld.global.u32 	%r100, [%rd45];
	mad.lo.s32 	%r101, %r98, %r15, %r100;
	add.s32 	%r102, %r151, -7;
	mul.wide.u32 	%rd46, %r102, 4;
	add.s64 	%rd47, %rd4, %rd46;
	ld.global.u32 	%r103, [%rd47];
	mad.lo.s32 	%r104, %r101, %r15, %r103;
	add.s32 	%r105, %r151, -8;
	mul.wide.u32 	%rd48, %r105, 4;
	add.s64 	%rd49, %rd4, %rd48;
	ld.global.u32 	%r106, [%rd49];
	mad.lo.s32 	%r107, %r104, %r15, %r106;
	mul.wide.u32 	%rd50, %r81, 4;
	add.s64 	%rd51, %rd4, %rd50;
	ld.global.u32 	%r108, [%rd51];
	mad.lo.s32 	%r162, %r107, %r15, %r108;
	add.s32 	%r151, %r151, -16;
	add.s32 	%r150, %r150, 16;
	setp.ne.s32 	%p5, %r150, 0;
	@%p5 bra 	$L__BB0_5;
	add.s32 	%r157, %r151, 6;
$L__BB0_7:
	setp.eq.s32 	%p6, %r7, 0;
	@%p6 bra 	$L__BB0_17;
	setp.lt.u32 	%p7, %r5, 7;
	@%p7 bra 	$L__BB0_10;
	mul.wide.u32 	%rd52, %r157, 4;
	add.s64 	%rd53, %rd4, %rd52;
	ld.global.u32 	%r110, [%rd53];
	mad.lo.s32 	%r111, %r162, %r15, %r110;
	add.s32 	%r112, %r157, -1;
	mul.wide.u32 	%rd54, %r112, 4;
	add.s64 	%rd55, %rd4, %rd54;
	ld.global.u32 	%r113, [%rd55];
	mad.lo.s32 	%r114, %r111, %r15, %r113;
	add.s32 	%r115, %r157, -2;
	mul.wide.u32 	%rd56, %r115, 4;
	add.s64 	%rd57, %rd4, %rd56;
	ld.global.u32 	%r116, [%rd57];
	mad.lo.s32 	%r117, %r114, %r15, %r116;
	add.s32 	%r118, %r157, -3;
	mul.wide.u32 	%rd58, %r118, 4;
	add.s64 	%rd59, %rd4, %rd58;
	ld.global.u32 	%r119, [%rd59];
	mad.lo.s32 	%r120, %r117, %r15, %r119;
	add.s32 	%r121, %r157, -4;
	mul.wide.u32 	%rd60, %r121, 4;
	add.s64 	%rd61, %rd4, %rd60;
	ld.global.u32 	%r122, [%rd61];
	mad.lo.s32 	%r123, %r120, %r15, %r122;
	add.s32 	%r124, %r157, -5;
	mul.wide.u32 	%rd62, %r124, 4;
	add.s64 	%rd63, %rd4, %rd62;
	ld.global.u32 	%r125, [%rd63];
	mad.lo.s32 	%r126, %r123, %r15, %r125;
	add.s32 	%r127, %r157, -6;
	mul.wide.u32 	%rd64, %r127, 4;
	add.s64 	%rd65, %rd4, %rd64;
	ld.global.u32 	%r128, [%rd65];
	mad.lo.s32 	%r129, %r126, %r15, %r128;
	add.s32 	%r130, %r157, -7;
	mul.wide.u32 	%rd66, %r130, 4;
	add.s64 	%rd67, %rd4, %rd66;
	ld.global.u32 	%r131, [%rd67];
	mad.lo.s32 	%r162, %r129, %r15, %r131;
	add.s32 	%r157, %r157, -8;
$L__BB0_10:
	setp.eq.s32 	%p8, %r8, 0;
	@%p8 bra 	$L__BB0_17;
	setp.lt.u32 	%p9, %r6, 3;
	@%p9 bra 	$L__BB0_13;
	mul.wide.u32 	%rd68, %r157, 4;
	add.s64 	%rd69, %rd4, %rd68;
	ld.global.u32 	%r133, [%rd69];
	mad.lo.s32 	%r134, %r162, %r15, %r133;
	add.s32 	%r135, %r157, -1;
	mul.wide.u32 	%rd70, %r135, 4;
	add.s64 	%rd71, %rd4, %rd70;
	ld.global.u32 	%r136, [%rd71];
	mad.lo.s32 	%r137, %r134, %r15, %r136;
	add.s32 	%r138, %r157, -2;
	mul.wide.u32 	%rd72, %r138, 4;
	add.s64 	%rd73, %rd4, %rd72;
	ld.global.u32 	%r139, [%rd73];
	mad.lo.s32 	%r140, %r137, %r15, %r139;
	add.s32 	%r141, %r157, -3;
	mul.wide.u32 	%rd74, %r141, 4;
	add.s64 	%rd75, %rd4, %rd74;
	ld.global.u32 	%r142, [%rd75];
	mad.lo.s32 	%r162, %r140, %r15, %r142;
	add.s32 	%r157, %r157, -4;
$L__BB0_13:
	setp.eq.s32 	%p10, %r9, 0;
	@%p10 bra 	$L__BB0_17;
	setp.eq.s32 	%p11, %r9, 1;
	mul.wide.u32 	%rd76, %r157, 4;
	add.s64 	%rd77, %rd4, %rd76;
	ld.global.u32 	%r143, [%rd77];
	mad.lo.s32 	%r162, %r162, %r15, %r143;
	@%p11 bra 	$L__BB0_17;
	setp.eq.s32 	%p12, %r9, 2;
	add.s32 	%r144, %r157, -1;
	mul.wide.u32 	%rd78, %r144, 4;
	add.s64 	%rd79, %rd4, %rd78;
	ld.global.u32 	%r145, [%rd79];
	mad.lo.s32 	%r162, %r162, %r15, %r145;
	@%p12 bra 	$L__BB0_17;
	add.s32 	%r146, %r157, -2;
	mul.wide.u32 	%rd80, %r146, 4;
	add.s64 	%rd81, %rd4, %rd80;
	ld.global.u32 	%r147, [%rd81];
	mad.lo.s32 	%r162, %r162, %r15, %r147;
$L__BB0_17:
	mad.lo.s32 	%r148, %r14, %r45, %r13;
	mul.wide.s32 	%rd82, %r148, 4;
	add.s64 	%rd83, %rd1, %rd82;
	st.global.u32 	[%rd83], %r162;
	add.s32 	%r149, %r149, %r2;
	setp.lt.s32 	%p13, %r149, %r3;
	@%p13 bra 	$L__BB0_3;
	bra.uni 	$L__BB0_19;
$L__BB0_18:
	div.s32 	%r51, %r149, %r45;
	mul.lo.s32 	%r52, %r51, %r44;
	cvt.s64.s32 	%rd8, %r52;
	add.s64 	%rd9, %rd8, %rd3;
	shl.b64 	%rd10, %rd9, 2;
	add.s64 	%rd11, %rd2, %rd10;
	ld.global.u32 	%r53, [%rd11+-4];
	mul.wide.s32 	%rd12, %r149, 4;
	add.s64 	%rd13, %rd1, %rd12;
	st.global.u32 	[%rd13], %r53;
	add.s32 	%r149, %r149, %r2;
	setp.lt.s32 	%p3, %r149, %r3;
	@%p3 bra 	$L__BB0_18;
$L__BB0_19:
	ret;

}


// ===== COMPILED SASS (sm_100) =====

	.target	sm_100

	.elftype	@"ET_EXEC"


//--------------------- .note.nv.tkinfo           --------------------------
	.section	.note.nv.tkinfo,"",@"SHT_NOTE"
	.sectionflags	@"SHF_NOTE_NV_TKINFO"
	.tkinfo
        /*0018*/ 	.word	0x00000002
        /*0030*/ 	.string	""
        /*0030*/ 	.string	"ptxas"
        /*0030*/ 	.string	"Cuda compilation tools, release 13.0, V13.0.88"
        /*0030*/ 	.string	"Build cuda_13.0.r13.0/compiler.36424714_0"
        /*0030*/ 	.string	"-arch sm_100 -m 64 "



//--------------------- .note.nv.cuinfo           --------------------------
	.section	.note.nv.cuinfo,"",@"SHT_NOTE"
	.sectionflags	@"SHF_NOTE_NV_CUINFO"
        /*0018*/ 	.short	0x0002
        /*001a*/ 	.short	0x0064
        /*001c*/ 	.short	0x0082
	.zero		2


//--------------------- .nv.info                  --------------------------
	.section	.nv.info,"",@"SHT_CUDA_INFO"
	.align	4


	//----- nvinfo : EIATTR_REGCOUNT
	.align		4
        /*0000*/ 	.byte	0x04, 0x2f
        /*0002*/ 	.short	(.L_1 - .L_0)
	.align		4
.L_0:
        /*0004*/ 	.word	index@(_Z16poly_eval_kernelIiEvPKT_S2_iiiPS0_)
        /*0008*/ 	.word	0x00000020


	//----- nvinfo : EIATTR_FRAME_SIZE
	.align		4
.L_1:
        /*000c*/ 	.byte	0x04, 0x11
        /*000e*/ 	.short	(.L_3 - .L_2)
	.align		4
.L_2:
        /*0010*/ 	.word	index@(_Z16poly_eval_kernelIiEvPKT_S2_iiiPS0_)
        /*0014*/ 	.word	0x00000000


	//----- nvinfo : EIATTR_MIN_STACK_SIZE
	.align		4
.L_3:
        /*0018*/ 	.byte	0x04, 0x12
        /*001a*/ 	.short	(.L_5 - .L_4)
	.align		4
.L_4:
        /*001c*/ 	.word	index@(_Z16poly_eval_kernelIiEvPKT_S2_iiiPS0_)
        /*0020*/ 	.word	0x00000000
.L_5:


//--------------------- .nv.compat                --------------------------
	.section	.nv.compat,"",@"SHT_CUDA_COMPAT_INFO"
	.align	4
        /*0000*/ 	.byte	0x02, 0x09, 0x00, 0x00, 0x02, 0x02, 0x01, 0x00, 0x02, 0x05, 0x05, 0x00, 0x03, 0x07, 0x01, 0x01
        /*0010*/ 	.byte	0x02, 0x03, 0x00, 0x00, 0x02, 0x06, 0x01, 0x00, 0x04, 0x0b, 0x08, 0x00, 0x09, 0x00, 0x00, 0x00
        /*0020*/ 	.byte	0x00, 0x00, 0x00, 0x00


//--------------------- .nv.info._Z16poly_eval_kernelIiEvPKT_S2_iiiPS0_ --------------------------
	.section	.nv.info._Z16poly_eval_kernelIiEvPKT_S2_iiiPS0_,"",@"SHT_CUDA_INFO"
	.sectionflags	@""
	.align	4


	//----- nvinfo : EIATTR_CUDA_API_VERSION
	.align		4
        /*0000*/ 	.byte	0x04, 0x37
        /*0002*/ 	.short	(.L_7 - .L_6)
.L_6:
        /*0004*/ 	.word	0x00000082


	//----- nvinfo : EIATTR_KPARAM_INFO
	.align		4
.L_7:
        /*0008*/ 	.byte	0x04, 0x17
        /*000a*/ 	.short	(.L_9 - .L_8)
.L_8:
        /*000c*/ 	.word	0x00000000
        /*0010*/ 	.short	0x0005
        /*0012*/ 	.short	0x0020
        /*0014*/ 	.byte	0x00, 0xf5, 0x21, 0x00


	//----- nvinfo : EIATTR_KPARAM_INFO
	.align		4
.L_9:
        /*0018*/ 	.byte	0x04, 0x17
        /*001a*/ 	.short	(.L_11 - .L_10)
.L_10:
        /*001c*/ 	.word	0x00000000
        /*0020*/ 	.short	0x0004
        /*0022*/ 	.short	0x0018
        /*0024*/ 	.byte	0x00, 0xf0, 0x11, 0x00


	//----- nvinfo : EIATTR_KPARAM_INFO
	.align		4
.L_11:
        /*0028*/ 	.byte	0x04, 0x17
        /*002a*/ 	.short	(.L_13 - .L_12)
.L_12:
        /*002c*/ 	.word	0x00000000
        /*0030*/ 	.short	0x0003
        /*0032*/ 	.short	0x0014
        /*0034*/ 	.byte	0x00, 0xf0, 0x11, 0x00


	//----- nvinfo : EIATTR_KPARAM_INFO
	.align		4
.L_13:
        /*0038*/ 	.byte	0x04, 0x17
        /*003a*/ 	.short	(.L_15 - .L_14)
.L_14:
        /*003c*/ 	.word	0x00000000
        /*0040*/ 	.short	0x0002
        /*0042*/ 	.short	0x0010
        /*0044*/ 	.byte	0x00, 0xf0, 0x11, 0x00


	//----- nvinfo : EIATTR_KPARAM_INFO
	.align		4
.L_15:
        /*0048*/ 	.byte	0x04, 0x17
        /*004a*/ 	.short	(.L_17 - .L_16)
.L_16:
        /*004c*/ 	.word	0x00000000
        /*0050*/ 	.short	0x0001
        /*0052*/ 	.short	0x0008
        /*0054*/ 	.byte	0x00, 0xf5, 0x21, 0x00


	//----- nvinfo : EIATTR_KPARAM_INFO
	.align		4
.L_17:
        /*0058*/ 	.byte	0x04, 0x17
        /*005a*/ 	.short	(.L_19 - .L_18)
.L_18:
        /*005c*/ 	.word	0x00000000
        /*0060*/ 	.short	0x0000
        /*0062*/ 	.short	0x0000
        /*0064*/ 	.byte	0x00, 0xf5, 0x21, 0x00


	//----- nvinfo : EIATTR_SPARSE_MMA_MASK
	.align		4
.L_19:
        /*0068*/ 	.byte	0x03, 0x50
        /*006a*/ 	.short	0x0000


	//----- nvinfo : EIATTR_MAXREG_COUNT
	.align		4
        /*006c*/ 	.byte	0x03, 0x1b
        /*006e*/ 	.short	0x00ff


	//----- nvinfo : EIATTR_MERCURY_ISA_VERSION
	.align		4
        /*0070*/ 	.byte	0x03, 0x5f
        /*0072*/ 	.short	0x0101


	//----- nvinfo : EIATTR_VRC_CTA_INIT_COUNT
	.align		4
        /*0074*/ 	.byte	0x02, 0x4a
	.zero		1
	.zero		1


	//----- nvinfo : EIATTR_EXIT_INSTR_OFFSETS
	.align		4
        /*0078*/ 	.byte	0x04, 0x1c
        /*007a*/ 	.short	(.L_21 - .L_20)


	//   ....[0]....
.L_20:
        /*007c*/ 	.word	0x000000b0


	//   ....[1]....
        /*0080*/ 	.word	0x00000390


	//   ....[2]....
        /*0084*/ 	.word	0x00001040


	//----- nvinfo : EIATTR_CRS_STACK_SIZE
	.align		4
.L_21:
        /*0088*/ 	.byte	0x04, 0x1e
        /*008a*/ 	.short	(.L_23 - .L_22)
.L_22:
        /*008c*/ 	.word	0x00000000


	//----- nvinfo : EIATTR_CBANK_PARAM_SIZE
	.align		4
.L_23:
        /*0090*/ 	.byte	0x03, 0x19
        /*0092*/ 	.short	0x0028


	//----- nvinfo : EIATTR_PARAM_CBANK
	.align		4
        /*0094*/ 	.byte	0x04, 0x0a
        /*0096*/ 	.short	(.L_25 - .L_24)
	.align		4
.L_24:
        /*0098*/ 	.word	index@(.nv.constant0._Z16poly_eval_kernelIiEvPKT_S2_iiiPS0_)
        /*009c*/ 	.short	0x0380
        /*009e*/ 	.short	0x0028


	//----- nvinfo : EIATTR_SW_WAR
	.align		4
.L_25:
        /*00a0*/ 	.byte	0x04, 0x36
        /*00a2*/ 	.short	(.L_27 - .L_26)
.L_26:
        /*00a4*/ 	.word	0x00000008
.L_27:


//--------------------- .nv.callgraph             --------------------------
	.section	.nv.callgraph,"",@"SHT_CUDA_CALLGRAPH"
	.align	4
	.sectionentsize	8
	.align		4
        /*0000*/ 	.word	0x00000000
	.align		4
        /*0004*/ 	.word	0xffffffff
	.align		4
        /*0008*/ 	.word	0x00000000
	.align		4
        /*000c*/ 	.word	0xfffffffe
	.align		4
        /*0010*/ 	.word	0x00000000
	.align		4
        /*0014*/ 	.word	0xfffffffd
	.align		4
        /*0018*/ 	.word	0x00000000
	.align		4
        /*001c*/ 	.word	0xfffffffc


//--------------------- .text._Z16poly_eval_kernelIiEvPKT_S2_iiiPS0_ --------------------------
	.section	.text._Z16poly_eval_kernelIiEvPKT_S2_iiiPS0_,"ax",@progbits
	.align	128
        .global         _Z16poly_eval_kernelIiEvPKT_S2_iiiPS0_
        .type           _Z16poly_eval_kernelIiEvPKT_S2_iiiPS0_,@function
        .size           _Z16poly_eval_kernelIiEvPKT_S2_iiiPS0_,(.L_x_9 - _Z16poly_eval_kernelIiEvPKT_S2_iiiPS0_)
        .other          _Z16poly_eval_kernelIiEvPKT_S2_iiiPS0_,@"STO_CUDA_ENTRY STV_DEFAULT"
_Z16poly_eval_kernelIiEvPKT_S2_iiiPS0_:
.text._Z16poly_eval_kernelIiEvPKT_S2_iiiPS0_:
[----:B------:R-:W-:Y:S01]  /*0000*/  LDC R1, c[0x0][0x37c] ;  /* 0x0000df00ff017b82 */ /* 0x000fe20000000800 */
[----:B------:R-:W0:Y:S07]  /*0010*/  S2R R5, SR_TID.X ;  /* 0x0000000000057919 */ /* 0x000e2e0000002100 */
[----:B------:R-:W0:Y:S01]  /*0020*/  S2UR UR4, SR_CTAID.X ;  /* 0x00000000000479c3 */ /* 0x000e220000002500 */
[----:B------:R-:W1:Y:S07]  /*0030*/  LDCU UR6, c[0x0][0x398] ;  /* 0x00007300ff0677ac */ /* 0x000e6e0008000800 */
[----:B------:R-:W0:Y:S01]  /*0040*/  LDC R2, c[0x0][0x360] ;  /* 0x0000d800ff027b82 */ /* 0x000e220000000800 */
[----:B------:R-:W2:Y:S07]  /*0050*/  LDCU UR5, c[0x0][0x370] ;  /* 0x00006e00ff0577ac */ /* 0x000eae0008000800 */
[----:B------:R-:W1:Y:S01]  /*0060*/  LDC R15, c[0x0][0x394] ;  /* 0x0000e500ff0f7b82 */ /* 0x000e620000000800 */
[----:B0-----:R-:W-:-:S02]  /*0070*/  IMAD R5, R2, UR4, R5 ;  /* 0x0000000402057c24 */ /* 0x001fc4000f8e0205 */
[----:B--2---:R-:W-:Y:S02]  /*0080*/  IMAD R2, R2, UR5, RZ ;  /* 0x0000000502027c24 */ /* 0x004fe4000f8e02ff */
[----:B-1----:R-:W-:-:S05]  /*0090*/  IMAD R0, R15, UR6, RZ ;  /* 0x000000060f007c24 */ /* 0x002fca000f8e02ff */
[----:B------:R-:W-:-:S13]  /*00a0*/  ISETP.GE.AND P0, PT, R5, R0, PT ;  /* 0x000000000500720c */ /* 0x000fda0003f06270 */
[----:B------:R-:W-:Y:S05]  /*00b0*/  @P0 EXIT ;  /* 0x000000000000094d */ /* 0x000fea0003800000 */
[----:B------:R-:W0:Y:S01]  /*00c0*/  LDC R3, c[0x0][0x390] ;  /* 0x0000e400ff037b82 */ /* 0x000e220000000800 */
[----:B------:R-:W1:Y:S01]  /*00d0*/  LDCU.64 UR4, c[0x0][0x358] ;  /* 0x00006b00ff0477ac */ /* 0x000e620008000a00 */
[----:B0-----:R-:W-:Y:S02]  /*00e0*/  ISETP.GT.AND P0, PT, R3, 0x1, PT ;  /* 0x000000010300780c */ /* 0x001fe40003f04270 */
[----:B------:R-:W-:-:S11]  /*00f0*/  SHF.R.S32.HI R8, RZ, 0x1f, R3 ;  /* 0x0000001fff087819 */ /* 0x000fd60000011403 */
[----:B-1----:R-:W-:Y:S05]  /*0100*/  @P0 BRA `(.L_x_0) ;  /* 0x0000000000a40947 */ /* 0x002fea0003800000 */
[-C--:B------:R-:W-:Y:S01]  /*0110*/  IABS R3, R15.reuse ;  /* 0x0000000f00037213 */ /* 0x080fe20000000000 */
[----:B------:R-:W0:Y:S01]  /*0120*/  LDC R4, c[0x0][0x394] ;  /* 0x0000e500ff047b82 */ /* 0x000e220000000800 */
[----:B------:R-:W-:Y:S01]  /*0130*/  ISETP.NE.AND P0, PT, R15, RZ, PT ;  /* 0x000000ff0f00720c */ /* 0x000fe20003f05270 */
[----:B------:R-:W1:Y:S01]  /*0140*/  LDCU UR8, c[0x0][0x390] ;  /* 0x00007200ff0877ac */ /* 0x000e620008000800 */
[----:B------:R-:W2:Y:S01]  /*0150*/  I2F.RP R9, R3 ;  /* 0x0000000300097306 */ /* 0x000ea20000209400 */
[----:B------:R-:W-:Y:S01]  /*0160*/  LOP3.LUT R15, RZ, R15, RZ, 0x33, !PT ;  /* 0x0000000fff0f7212 */ /* 0x000fe200078e33ff */
[----:B------:R-:W3:Y:S03]  /*0170*/  LDCU.64 UR6, c[0x0][0x380] ;  /* 0x00007000ff0677ac */ /* 0x000ee60008000a00 */
[----:B------:R-:W4:Y:S03]  /*0180*/  LDC.64 R6, c[0x0][0x3a0] ;  /* 0x0000e800ff067b82 */ /* 0x000f260000000a00 */
[----:B--2---:R-:W2:Y:S02]  /*0190*/  MUFU.RCP R9, R9 ;  /* 0x0000000900097308 */ /* 0x004ea40000001000 */
[----:B--2---:R-:W-:-:S06]  /*01a0*/  IADD3 R10, PT, PT, R9, 0xffffffe, RZ ;  /* 0x0ffffffe090a7810 */ /* 0x004fcc0007ffe0ff */
[----:B------:R2:W5:Y:S02]  /*01b0*/  F2I.FTZ.U32.TRUNC.NTZ R11, R10 ;  /* 0x0000000a000b7305 */ /* 0x000564000021f000 */
[----:B--2---:R-:W-:Y:S01]  /*01c0*/  HFMA2 R10, -RZ, RZ, 0, 0 ;  /* 0x00000000ff0a7431 */ /* 0x004fe200000001ff */
[----:B-----5:R-:W-:-:S05]  /*01d0*/  IADD3 R12, PT, PT, RZ, -R11, RZ ;  /* 0x8000000bff0c7210 */ /* 0x020fca0007ffe0ff */
[----:B------:R-:W-:-:S04]  /*01e0*/  IMAD R13, R12, R3, RZ ;  /* 0x000000030c0d7224 */ /* 0x000fc800078e02ff */
[----:B01-34-:R-:W-:-:S07]  /*01f0*/  IMAD.HI.U32 R9, R11, R13, R10 ;  /* 0x0000000d0b097227 */ /* 0x01bfce00078e000a */
.L_x_1:
[----:B------:R-:W-:Y:S02]  /*0200*/  IABS R12, R5 ;  /* 0x00000005000c7213 */ /* 0x000fe40000000000 */
[----:B0-----:R-:W-:-:S03]  /*0210*/  IABS R13, R4 ;  /* 0x00000004000d7213 */ /* 0x001fc60000000000 */
[----:B------:R-:W-:-:S05]  /*0220*/  IMAD.HI.U32 R10, R9, R12, RZ ;  /* 0x0000000c090a7227 */ /* 0x000fca00078e00ff */
[----:B------:R-:W-:-:S05]  /*0230*/  IADD3 R11, PT, PT, -R10, RZ, RZ ;  /* 0x000000ff0a0b7210 */ /* 0x000fca0007ffe1ff */
[----:B------:R-:W-:Y:S01]  /*0240*/  IMAD R12, R13, R11, R12 ;  /* 0x0000000b0d0c7224 */ /* 0x000fe200078e020c */
[----:B------:R-:W-:-:S04]  /*0250*/  LOP3.LUT R11, R5, R4, RZ, 0x3c, !PT ;  /* 0x00000004050b7212 */ /* 0x000fc800078e3cff */
[----:B------:R-:W-:Y:S02]  /*0260*/  ISETP.GT.U32.AND P2, PT, R3, R12, PT ;  /* 0x0000000c0300720c */ /* 0x000fe40003f44070 */
[----:B------:R-:W-:-:S11]  /*0270*/  ISETP.GE.AND P3, PT, R11, RZ, PT ;  /* 0x000000ff0b00720c */ /* 0x000fd60003f66270 */
[----:B------:R-:W-:Y:S01]  /*0280*/  @!P2 IMAD.IADD R12, R12, 0x1, -R13 ;  /* 0x000000010c0ca824 */ /* 0x000fe200078e0a0d */
[----:B------:R-:W-:-:S04]  /*0290*/  @!P2 IADD3 R10, PT, PT, R10, 0x1, RZ ;  /* 0x000000010a0aa810 */ /* 0x000fc80007ffe0ff */
[----:B------:R-:W-:-:S13]  /*02a0*/  ISETP.GE.U32.AND P1, PT, R12, R3, PT ;  /* 0x000000030c00720c */ /* 0x000fda0003f26070 */
[----:B------:R-:W-:-:S04]  /*02b0*/  @P1 IADD3 R10, PT, PT, R10, 0x1, RZ ;  /* 0x000000010a0a1810 */ /* 0x000fc80007ffe0ff */
[----:B------:R-:W-:-:S04]  /*02c0*/  @!P3 IADD3 R10, PT, PT, -R10, RZ, RZ ;  /* 0x000000ff0a0ab210 */ /* 0x000fc80007ffe1ff */
[----:B------:R-:W-:-:S05]  /*02d0*/  SEL R10, R15, R10, !P0 ;  /* 0x0000000a0f0a7207 */ /* 0x000fca0004000000 */
[----:B------:R-:W-:-:S05]  /*02e0*/  IMAD R11, R10, UR8, RZ ;  /* 0x000000080a0b7c24 */ /* 0x000fca000f8e02ff */
[----:B------:R-:W-:-:S04]  /*02f0*/  IADD3 R10, P1, PT, R11, UR8, RZ ;  /* 0x000000080b0a7c10 */ /* 0x000fc8000ff3e0ff */
[----:B------:R-:W-:Y:S02]  /*0300*/  LEA.HI.X.SX32 R11, R11, R8, 0x1, P1 ;  /* 0x000000080b0b7211 */ /* 0x000fe400008f0eff */
[----:B------:R-:W-:-:S04]  /*0310*/  LEA R12, P1, R10, UR6, 0x2 ;  /* 0x000000060a0c7c11 */ /* 0x000fc8000f8210ff */
[----:B------:R-:W-:-:S06]  /*0320*/  LEA.HI.X R13, R10, UR7, R11, 0x2, P1 ;  /* 0x000000070a0d7c11 */ /* 0x000fcc00088f140b */
[----:B------:R-:W2:Y:S01]  /*0330*/  LDG.E R13, desc[UR4][R12.64+-0x4] ;  /* 0xfffffc040c0d7981 */ /* 0x000ea2000c1e1900 */
[----:B------:R-:W-:Y:S01]  /*0340*/  IMAD.WIDE R10, R5, 0x4, R6 ;  /* 0x00000004050a7825 */ /* 0x000fe200078e0206 */
[----:B------:R-:W-:-:S04]  /*0350*/  IADD3 R5, PT, PT, R2, R5, RZ ;  /* 0x0000000502057210 */ /* 0x000fc80007ffe0ff */
[----:B------:R-:W-:Y:S01]  /*0360*/  ISETP.GE.AND P1, PT, R5, R0, PT ;  /* 0x000000000500720c */ /* 0x000fe20003f26270 */
[----:B--2---:R0:W-:-:S12]  /*0370*/  STG.E desc[UR4][R10.64], R13 ;  /* 0x0000000d0a007986 */ /* 0x0041d8000c101904 */
[----:B------:R-:W-:Y:S05]  /*0380*/  @!P1 BRA `(.L_x_1) ;  /* 0xfffffffc009c9947 */ /* 0x000fea000383ffff */
[----:B------:R-:W-:Y:S05]  /*0390*/  EXIT ;  /* 0x000000000000794d */ /* 0x000fea0003800000 */
.L_x_0:
[C---:B------:R-:W-:Y:S01]  /*03a0*/  VIADD R10, R3.reuse, 0x7 ;  /* 0x00000007030a7836 */ /* 0x040fe20000000000 */
[----:B------:R-:W-:-:S04]  /*03b0*/  IADD3 R4, PT, PT, R3, 0xf, RZ ;  /* 0x0000000f03047810 */ /* 0x000fc80007ffe0ff */
[----:B------:R-:W-:Y:S02]  /*03c0*/  LOP3.LUT R7, R10, 0x7, RZ, 0xc0, !PT ;  /* 0x000000070a077812 */ /* 0x000fe400078ec0ff */
[----:B------:R-:W-:Y:S02]  /*03d0*/  LOP3.LUT R6, R4, 0xf, RZ, 0xc0, !PT ;  /* 0x0000000f04067812 */ /* 0x000fe400078ec0ff */
[----:B------:R-:W-:Y:S02]  /*03e0*/  IADD3 R9, PT, PT, R7, -0x1, RZ ;  /* 0xffffffff07097810 */ /* 0x000fe40007ffe0ff */
[----:B------:R-:W-:Y:S02]  /*03f0*/  IADD3 R7, PT, PT, R6, -0x1, RZ ;  /* 0xffffffff06077810 */ /* 0x000fe40007ffe0ff */
[----:B------:R-:W-:Y:S02]  /*0400*/  IADD3 R6, PT, PT, R3, -0x1, RZ ;  /* 0xffffffff03067810 */ /* 0x000fe40007ffe0ff */
[----:B------:R-:W-:-:S02]  /*0410*/  ISETP.GE.U32.AND P1, PT, R7, 0x7, PT ;  /* 0x000000070700780c */ /* 0x000fc40003f26070 */
[----:B------:R-:W-:Y:S02]  /*0420*/  LOP3.LUT R11, R6, 0xfffffff0, RZ, 0xc0, !PT ;  /* 0xfffffff0060b7812 */ /* 0x000fe400078ec0ff */
[----:B------:R-:W-:Y:S02]  /*0430*/  ISETP.GE.U32.AND P0, PT, R9, 0x3, PT ;  /* 0x000000030900780c */ /* 0x000fe40003f06070 */
[C---:B------:R-:W-:Y:S01]  /*0440*/  SHF.L.U64.HI R7, R3.reuse, 0x2, R8 ;  /* 0x0000000203077819 */ /* 0x040fe20000010208 */
[C---:B------:R-:W-:Y:S01]  /*0450*/  VIADD R8, R3.reuse, 0xfffffff8 ;  /* 0xfffffff803087836 */ /* 0x040fe20000000000 */
[----:B------:R-:W-:Y:S02]  /*0460*/  IADD3 R9, PT, PT, R3, -0x2, RZ ;  /* 0xfffffffe03097810 */ /* 0x000fe40007ffe0ff */
[----:B------:R-:W-:Y:S02]  /*0470*/  LOP3.LUT R10, R10, 0x3, RZ, 0xc0, !PT ;  /* 0x000000030a0a7812 */ /* 0x000fe400078ec0ff */
[----:B------:R-:W-:-:S07]  /*0480*/  IADD3 R11, PT, PT, -R11, RZ, RZ ;  /* 0x000000ff0b0b7210 */ /* 0x000fce0007ffe1ff */
.L_x_7:
[----:B0-----:R-:W0:Y:S01]  /*0490*/  LDC R18, c[0x0][0x394] ;  /* 0x0000e500ff127b82 */ /* 0x001e220000000800 */
[----:B------:R-:W-:Y:S01]  /*04a0*/  IABS R19, R5 ;  /* 0x0000000500137213 */ /* 0x000fe20000000000 */
[----:B------:R-:W1:Y:S01]  /*04b0*/  LDCU UR6, c[0x0][0x390] ;  /* 0x00007200ff0677ac */ /* 0x000e620008000800 */
[----:B0-----:R-:W-:-:S04]  /*04c0*/  IABS R15, R18 ;  /* 0x00000012000f7213 */ /* 0x001fc80000000000 */
[----:B------:R-:W0:Y:S08]  /*04d0*/  I2F.RP R14, R15 ;  /* 0x0000000f000e7306 */ /* 0x000e300000209400 */
[----:B0-----:R-:W0:Y:S02]  /*04e0*/  MUFU.RCP R14, R14 ;  /* 0x0000000e000e7308 */ /* 0x001e240000001000 */
[----:B0-----:R-:W-:-:S06]  /*04f0*/  IADD3 R16, PT, PT, R14, 0xffffffe, RZ ;  /* 0x0ffffffe0e107810 */ /* 0x001fcc0007ffe0ff */
[----:B------:R-:W0:Y:S02]  /*0500*/  F2I.FTZ.U32.TRUNC.NTZ R13, R16 ;  /* 0x00000010000d7305 */ /* 0x000e24000021f000 */
[----:B0-----:R-:W-:-:S05]  /*0510*/  IADD3 R12, PT, PT, RZ, -R13, RZ ;  /* 0x8000000dff0c7210 */ /* 0x001fca0007ffe0ff */
[----:B------:R-:W-:Y:S02]  /*0520*/  IMAD R17, R12, R15, RZ ;  /* 0x0000000f0c117224 */ /* 0x000fe400078e02ff */
[----:B------:R-:W-:-:S04]  /*0530*/  IMAD.MOV.U32 R12, RZ, RZ, RZ ;  /* 0x000000ffff0c7224 */ /* 0x000fc800078e00ff */
[----:B------:R-:W-:Y:S01]  /*0540*/  IMAD.HI.U32 R17, R13, R17, R12 ;  /* 0x000000110d117227 */ /* 0x000fe200078e000c */
[----:B------:R-:W-:-:S05]  /*0550*/  MOV R12, R19 ;  /* 0x00000013000c7202 */ /* 0x000fca0000000f00 */
[----:B------:R-:W-:-:S05]  /*0560*/  IMAD.HI.U32 R19, R17, R12, RZ ;  /* 0x0000000c11137227 */ /* 0x000fca00078e00ff */
[----:B------:R-:W-:-:S05]  /*0570*/  IADD3 R13, PT, PT, -R19, RZ, RZ ;  /* 0x000000ff130d7210 */ /* 0x000fca0007ffe1ff */
[----:B------:R-:W-:-:S05]  /*0580*/  IMAD R12, R15, R13, R12 ;  /* 0x0000000d0f0c7224 */ /* 0x000fca00078e020c */
[----:B------:R-:W-:-:S13]  /*0590*/  ISETP.GT.U32.AND P4, PT, R15, R12, PT ;  /* 0x0000000c0f00720c */ /* 0x000fda0003f84070 */
[-C--:B------:R-:W-:Y:S02]  /*05a0*/  @!P4 IADD3 R12, PT, PT, R12, -R15.reuse, RZ ;  /* 0x8000000f0c0cc210 */ /* 0x080fe40007ffe0ff */
[----:B------:R-:W-:Y:S02]  /*05b0*/  @!P4 IADD3 R19, PT, PT, R19, 0x1, RZ ;  /* 0x000000011313c810 */ /* 0x000fe40007ffe0ff */
[----:B------:R-:W-:Y:S02]  /*05c0*/  ISETP.GE.U32.AND P3, PT, R12, R15, PT ;  /* 0x0000000f0c00720c */ /* 0x000fe40003f66070 */
[----:B------:R-:W-:Y:S01]  /*05d0*/  LOP3.LUT R12, R5, R18, RZ, 0x3c, !PT ;  /* 0x00000012050c7212 */ /* 0x000fe200078e3cff */
[----:B------:R-:W0:Y:S01]  /*05e0*/  LDC.64 R14, c[0x0][0x388] ;  /* 0x0000e200ff0e7b82 */ /* 0x000e220000000a00 */
[----:B------:R-:W-:Y:S02]  /*05f0*/  ISETP.NE.AND P4, PT, R18, RZ, PT ;  /* 0x000000ff1200720c */ /* 0x000fe40003f85270 */
[----:B------:R-:W-:-:S05]  /*0600*/  ISETP.GE.AND P2, PT, R12, RZ, PT ;  /* 0x000000ff0c00720c */ /* 0x000fca0003f46270 */
[----:B------:R-:W2:Y:S02]  /*0610*/  LDC.64 R12, c[0x0][0x380] ;  /* 0x0000e000ff0c7b82 */ /* 0x000ea40000000a00 */
[----:B------:R-:W-:-:S06]  /*0620*/  @P3 VIADD R19, R19, 0x1 ;  /* 0x0000000113133836 */ /* 0x000fcc0000000000 */
[----:B------:R-:W-:Y:S02]  /*0630*/  @!P2 IADD3 R19, PT, PT, -R19, RZ, RZ ;  /* 0x000000ff1313a210 */ /* 0x000fe40007ffe1ff */
[----:B------:R-:W-:-:S04]  /*0640*/  @!P4 LOP3.LUT R19, RZ, R18, RZ, 0x33, !PT ;  /* 0x00000012ff13c212 */ /* 0x000fc800078e33ff */
[C---:B------:R-:W-:Y:S01]  /*0650*/  IADD3 R20, PT, PT, -R19.reuse, RZ, RZ ;  /* 0x000000ff13147210 */ /* 0x040fe20007ffe1ff */
[----:B-1----:R-:W-:-:S04]  /*0660*/  IMAD R17, R19, UR6, RZ ;  /* 0x0000000613117c24 */ /* 0x002fc8000f8e02ff */
[----:B------:R-:W-:-:S04]  /*0670*/  IMAD R20, R18, R20, R5 ;  /* 0x0000001412147224 */ /* 0x000fc800078e0205 */
[----:B0-----:R-:W-:-:S04]  /*0680*/  IMAD.WIDE R14, R20, 0x4, R14 ;  /* 0x00000004140e7825 */ /* 0x001fc800078e020e */
[----:B--2---:R-:W-:Y:S01]  /*0690*/  IMAD.WIDE R12, R17, 0x4, R12 ;  /* 0x00000004110c7825 */ /* 0x004fe200078e020c */
[----:B------:R0:W5:Y:S02]  /*06a0*/  LDG.E R21, desc[UR4][R14.64] ;  /* 0x000000040e157981 */ /* 0x000164000c1e1900 */
[----:B------:R-:W-:-:S04]  /*06b0*/  LEA R28, P2, R3, R12, 0x2 ;  /* 0x0000000c031c7211 */ /* 0x000fc800078410ff */
[----:B------:R-:W-:-:S05]  /*06c0*/  IADD3.X R29, PT, PT, R13, R7, RZ, P2, !PT ;  /* 0x000000070d1d7210 */ /* 0x000fca00017fe4ff */
[----:B------:R0:W5:Y:S01]  /*06d0*/  LDG.E R28, desc[UR4][R28.64+-0x4] ;  /* 0xfffffc041c1c7981 */ /* 0x000162000c1e1900 */
[----:B------:R-:W-:Y:S02]  /*06e0*/  ISETP.GE.U32.AND P2, PT, R9, 0xf, PT ;  /* 0x0000000f0900780c */ /* 0x000fe40003f46070 */
[----:B------:R-:W-:-:S11]  /*06f0*/  MOV R27, R9 ;  /* 0x00000009001b7202 */ /* 0x000fd60000000f00 */
[----:B0-----:R-:W-:Y:S05]  /*0700*/  @!P2 BRA `(.L_x_2) ;  /* 0x000000040018a947 */ /* 0x001fea0003800000 */
[----:B------:R-:W-:Y:S01]  /*0710*/  IMAD.MOV.U32 R22, RZ, RZ, R11 ;  /* 0x000000ffff167224 */ /* 0x000fe200078e000b */
[----:B------:R-:W-:-:S07]  /*0720*/  MOV R23, R8 ;  /* 0x0000000800177202 */ /* 0x000fce0000000f00 */
.L_x_3:
[----:B------:R-:W-:-:S05]  /*0730*/  IADD3 R27, PT, PT, R23, 0x6, RZ ;  /* 0x00000006171b7810 */ /* 0x000fca0007ffe0ff */
[----:B------:R-:W-:-:S06]  /*0740*/  IMAD.WIDE.U32 R26, R27, 0x4, R12 ;  /* 0x000000041b1a7825 */ /* 0x000fcc00078e000c */
[----:B------:R-:W2:Y:S01]  /*0750*/  LDG.E R26, desc[UR4][R26.64] ;  /* 0x000000041a1a7981 */ /* 0x000ea2000c1e1900 */
[C---:B------:R-:W-:Y:S01]  /*0760*/  IADD3 R25, PT, PT, R23.reuse, 0x5, RZ ;  /* 0x0000000517197810 */ /* 0x040fe20007ffe0ff */
[C---:B------:R-:W-:Y:S01]  /*0770*/  VIADD R15, R23.reuse, 0x3 ;  /* 0x00000003170f7836 */ /* 0x040fe20000000000 */
[----:B------:R-:W-:-:S03]  /*0780*/  IADD3 R17, PT, PT, R23, 0x4, RZ ;  /* 0x0000000417117810 */ /* 0x000fc60007ffe0ff */
[----:B------:R-:W-:-:S04]  /*0790*/  IMAD.WIDE.U32 R24, R25, 0x4, R12 ;  /* 0x0000000419187825 */ /* 0x000fc800078e000c */
[--C-:B------:R-:W-:Y:S02]  /*07a0*/  IMAD.WIDE.U32 R16, R17, 0x4, R12.reuse ;  /* 0x0000000411107825 */ /* 0x100fe400078e000c */
[----:B------:R0:W3:Y:S02]  /*07b0*/  LDG.E R24, desc[UR4][R24.64] ;  /* 0x0000000418187981 */ /* 0x0000e4000c1e1900 */
[----:B------:R-:W-:Y:S02]  /*07c0*/  IMAD.WIDE.U32 R14, R15, 0x4, R12 ;  /* 0x000000040f0e7825 */ /* 0x000fe400078e000c */
[----:B------:R-:W4:Y:S04]  /*07d0*/  LDG.E R16, desc[UR4][R16.64] ;  /* 0x0000000410107981 */ /* 0x000f28000c1e1900 */
[----:B------:R1:W4:Y:S01]  /*07e0*/  LDG.E R29, desc[UR4][R14.64] ;  /* 0x000000040e1d7981 */ /* 0x000322000c1e1900 */
[----:B0-----:R-:W-:-:S02]  /*07f0*/  IADD3 R25, PT, PT, R23, 0x2, RZ ;  /* 0x0000000217197810 */ /* 0x001fc40007ffe0ff */
[----:B------:R-:W-:-:S03]  /*0800*/  IADD3 R27, PT, PT, R23, 0x1, RZ ;  /* 0x00000001171b7810 */ /* 0x000fc60007ffe0ff */
[----:B-1----:R-:W-:-:S06]  /*0810*/  IMAD.WIDE.U32 R14, R25, 0x4, R12 ;  /* 0x00000004190e7825 */ /* 0x002fcc00078e000c */
[----:B------:R-:W4:Y:S01]  /*0820*/  LDG.E R14, desc[UR4][R14.64] ;  /* 0x000000040e0e7981 */ /* 0x000f22000c1e1900 */
[----:B--2--5:R-:W-:Y:S02]  /*0830*/  IMAD R28, R21, R28, R26 ;  /* 0x0000001c151c7224 */ /* 0x024fe400078e021a */
[----:B------:R-:W-:-:S06]  /*0840*/  IMAD.WIDE.U32 R26, R27, 0x4, R12 ;  /* 0x000000041b1a7825 */ /* 0x000fcc00078e000c */
[----:B------:R0:W2:Y:S01]  /*0850*/  LDG.E R26, desc[UR4][R26.64] ;  /* 0x000000041a1a7981 */ /* 0x0000a2000c1e1900 */
[----:B---3--:R-:W-:-:S04]  /*0860*/  IMAD R24, R21, R28, R24 ;  /* 0x0000001c15187224 */ /* 0x008fc800078e0218 */
[----:B----4-:R-:W-:Y:S01]  /*0870*/  IMAD R24, R21, R24, R16 ;  /* 0x0000001815187224 */ /* 0x010fe200078e0210 */
[----:B------:R-:W-:-:S03]  /*0880*/  IADD3 R17, PT, PT, R23, -0x1, RZ ;  /* 0xffffffff17117810 */ /* 0x000fc60007ffe0ff */
[----:B------:R-:W-:Y:S02]  /*0890*/  IMAD R24, R21, R24, R29 ;  /* 0x0000001815187224 */ /* 0x000fe400078e021d */
[C---:B------:R-:W-:Y:S01]  /*08a0*/  IMAD.WIDE.U32 R28, R23.reuse, 0x4, R12 ;  /* 0x00000004171c7825 */ /* 0x040fe200078e000c */
[----:B------:R-:W-:-:S03]  /*08b0*/  IADD3 R25, PT, PT, R23, -0x2, RZ ;  /* 0xfffffffe17197810 */ /* 0x000fc60007ffe0ff */
[----:B0-----:R-:W-:Y:S02]  /*08c0*/  VIADD R27, R23, 0xfffffffd ;  /* 0xfffffffd171b7836 */ /* 0x001fe40000000000 */
[----:B------:R2:W3:Y:S01]  /*08d0*/  LDG.E R28, desc[UR4][R28.64] ;  /* 0x000000041c1c7981 */ /* 0x0004e2000c1e1900 */
[----:B------:R-:W-:Y:S02]  /*08e0*/  IMAD R24, R21, R24, R14 ;  /* 0x0000001815187224 */ /* 0x000fe400078e020e */
[----:B------:R-:W-:-:S04]  /*08f0*/  IMAD.WIDE.U32 R14, R17, 0x4, R12 ;  /* 0x00000004110e7825 */ /* 0x000fc800078e000c */
[----:B------:R-:W-:Y:S01]  /*0900*/  IMAD.WIDE.U32 R16, R25, 0x4, R12 ;  /* 0x0000000419107825 */ /* 0x000fe200078e000c */
[----:B------:R-:W-:Y:S01]  /*0910*/  IADD3 R25, PT, PT, R23, -0x4, RZ ;  /* 0xfffffffc17197810 */ /* 0x000fe20007ffe0ff */
[----:B------:R0:W4:Y:S04]  /*0920*/  LDG.E R14, desc[UR4][R14.64] ;  /* 0x000000040e0e7981 */ /* 0x000128000c1e1900 */
[----:B------:R1:W4:Y:S01]  /*0930*/  LDG.E R16, desc[UR4][R16.64] ;  /* 0x0000000410107981 */ /* 0x000322000c1e1900 */
[----:B--2---:R-:W-:Y:S02]  /*0940*/  IMAD R29, R21, R24, R26 ;  /* 0x00000018151d7224 */ /* 0x004fe400078e021a */
[----:B------:R-:W-:-:S04]  /*0950*/  IMAD.WIDE.U32 R26, R27, 0x4, R12 ;  /* 0x000000041b1a7825 */ /* 0x000fc800078e000c */
[----:B------:R-:W-:Y:S02]  /*0960*/  IMAD.WIDE.U32 R24, R25, 0x4, R12 ;  /* 0x0000000419187825 */ /* 0x000fe400078e000c */
[----:B------:R2:W2:Y:S04]  /*0970*/  LDG.E R26, desc[UR4][R26.64] ;  /* 0x000000041a1a7981 */ /* 0x0004a8000c1e1900 */
[----:B------:R2:W2:Y:S01]  /*0980*/  LDG.E R24, desc[UR4][R24.64] ;  /* 0x0000000418187981 */ /* 0x0004a2000c1e1900 */
[----:B---3--:R-:W-:Y:S01]  /*0990*/  IMAD R28, R21, R29, R28 ;  /* 0x0000001d151c7224 */ /* 0x008fe200078e021c */
[C---:B------:R-:W-:Y:S02]  /*09a0*/  IADD3 R29, PT, PT, R23.reuse, -0x5, RZ ;  /* 0xfffffffb171d7810 */ /* 0x040fe40007ffe0ff */
[----:B0-----:R-:W-:-:S02]  /*09b0*/  IADD3 R15, PT, PT, R23, -0x6, RZ ;  /* 0xfffffffa170f7810 */ /* 0x001fc40007ffe0ff */
[----:B-1----:R-:W-:Y:S01]  /*09c0*/  IADD3 R17, PT, PT, R23, -0x7, RZ ;  /* 0xfffffff917117810 */ /* 0x002fe20007ffe0ff */
[----:B----4-:R-:W-:-:S04]  /*09d0*/  IMAD R28, R21, R28, R14 ;  /* 0x0000001c151c7224 */ /* 0x010fc800078e020e */
[----:B------:R-:W-:Y:S02]  /*09e0*/  IMAD R16, R21, R28, R16 ;  /* 0x0000001c15107224 */ /* 0x000fe400078e0210 */
[----:B------:R-:W-:-:S04]  /*09f0*/  IMAD.WIDE.U32 R28, R29, 0x4, R12 ;  /* 0x000000041d1c7825 */ /* 0x000fc800078e000c */
[----:B------:R-:W-:Y:S02]  /*0a00*/  IMAD.WIDE.U32 R14, R15, 0x4, R12 ;  /* 0x000000040f0e7825 */ /* 0x000fe400078e000c */
[----:B------:R0:W3:Y:S02]  /*0a10*/  LDG.E R28, desc[UR4][R28.64] ;  /* 0x000000041c1c7981 */ /* 0x0000e4000c1e1900 */
[C---:B--2---:R-:W-:Y:S01]  /*0a20*/  VIADD R27, R23.reuse, 0xfffffff8 ;  /* 0xfffffff8171b7836 */ /* 0x044fe20000000000 */
[----:B------:R-:W-:Y:S01]  /*0a30*/  IADD3 R25, PT, PT, R23, -0x9, RZ ;  /* 0xfffffff717197810 */ /* 0x000fe20007ffe0ff */
[----:B------:R-:W2:Y:S01]  /*0a40*/  LDG.E R14, desc[UR4][R14.64] ;  /* 0x000000040e0e7981 */ /* 0x000ea2000c1e1900 */
[----:B------:R-:W-:-:S04]  /*0a50*/  IMAD R16, R21, R16, R26 ;  /* 0x0000001015107224 */ /* 0x000fc800078e021a */
[----:B0-----:R-:W-:Y:S02]  /*0a60*/  IMAD R29, R21, R16, R24 ;  /* 0x00000010151d7224 */ /* 0x001fe400078e0218 */
[----:B------:R-:W-:-:S04]  /*0a70*/  IMAD.WIDE.U32 R16, R17, 0x4, R12 ;  /* 0x0000000411107825 */ /* 0x000fc800078e000c */
[--C-:B------:R-:W-:Y:S02]  /*0a80*/  IMAD.WIDE.U32 R26, R27, 0x4, R12.reuse ;  /* 0x000000041b1a7825 */ /* 0x100fe400078e000c */
[----:B------:R-:W4:Y:S02]  /*0a90*/  LDG.E R16, desc[UR4][R16.64] ;  /* 0x0000000410107981 */ /* 0x000f24000c1e1900 */
[----:B------:R-:W-:Y:S02]  /*0aa0*/  IMAD.WIDE.U32 R24, R25, 0x4, R12 ;  /* 0x0000000419187825 */ /* 0x000fe400078e000c */
[----:B------:R-:W4:Y:S04]  /*0ab0*/  LDG.E R26, desc[UR4][R26.64] ;  /* 0x000000041a1a7981 */ /* 0x000f28000c1e1900 */
[----:B------:R-:W4:Y:S01]  /*0ac0*/  LDG.E R24, desc[UR4][R24.64] ;  /* 0x0000000418187981 */ /* 0x000f22000c1e1900 */
[----:B------:R-:W-:-:S04]  /*0ad0*/  IADD3 R22, PT, PT, R22, 0x10, RZ ;  /* 0x0000001016167810 */ /* 0x000fc80007ffe0ff */
[----:B------:R-:W-:Y:S01]  /*0ae0*/  ISETP.NE.AND P2, PT, R22, RZ, PT ;  /* 0x000000ff1600720c */ /* 0x000fe20003f45270 */
[----:B---3--:R-:W-:-:S04]  /*0af0*/  IMAD R28, R21, R29, R28 ;  /* 0x0000001d151c7224 */ /* 0x008fc800078e021c */
[----:B--2---:R-:W-:Y:S01]  /*0b00*/  IMAD R28, R21, R28, R14 ;  /* 0x0000001c151c7224 */ /* 0x004fe200078e020e */
[----:B------:R-:W-:-:S03]  /*0b10*/  IADD3 R23, PT, PT, R23, -0x10, RZ ;  /* 0xfffffff017177810 */ /* 0x000fc60007ffe0ff */
[----:B----4-:R-:W-:-:S04]  /*0b20*/  IMAD R28, R21, R28, R16 ;  /* 0x0000001c151c7224 */ /* 0x010fc800078e0210 */
[----:B------:R-:W-:-:S04]  /*0b30*/  IMAD R28, R21, R28, R26 ;  /* 0x0000001c151c7224 */ /* 0x000fc800078e021a */
[----:B------:R-:W-:Y:S01]  /*0b40*/  IMAD R28, R21, R28, R24 ;  /* 0x0000001c151c7224 */ /* 0x000fe200078e0218 */
[----:B------:R-:W-:Y:S06]  /*0b50*/  @P2 BRA `(.L_x_3) ;  /* 0xfffffff800f42947 */ /* 0x000fec000383ffff */
[----:B------:R-:W-:-:S07]  /*0b60*/  IADD3 R27, PT, PT, R23, 0x6, RZ ;  /* 0x00000006171b7810 */ /* 0x000fce0007ffe0ff */
.L_x_2:
[----:B------:R-:W-:-:S13]  /*0b70*/  LOP3.LUT P2, RZ, R6, 0xf, RZ, 0xc0, !PT ;  /* 0x0000000f06ff7812 */ /* 0x000fda000784c0ff */
[----:B------:R-:W-:Y:S05]  /*0b80*/  @!P2 BRA `(.L_x_4) ;  /* 0x000000040010a947 */ /* 0x000fea0003800000 */
[----:B------:R-:W-:Y:S01]  /*0b90*/  LOP3.LUT P2, RZ, R4, 0x7, RZ, 0xc0, !PT ;  /* 0x0000000704ff7812 */ /* 0x000fe2000784c0ff */
[----:B------:R-:W-:-:S12]  /*0ba0*/  @!P1 BRA `(.L_x_5) ;  /* 0x0000000000809947 */ /* 0x000fd80003800000 */
[----:B------:R-:W-:-:S04]  /*0bb0*/  IMAD.WIDE.U32 R16, R27, 0x4, R12 ;  /* 0x000000041b107825 */ /* 0x000fc800078e000c */
[----:B------:R-:W-:Y:S02]  /*0bc0*/  VIADD R15, R27, 0xffffffff ;  /* 0xffffffff1b0f7836 */ /* 0x000fe40000000000 */
[----:B------:R-:W2:Y:S02]  /*0bd0*/  LDG.E R16, desc[UR4][R16.64] ;  /* 0x0000000410107981 */ /* 0x000ea4000c1e1900 */
[----:B------:R-:W-:-:S06]  /*0be0*/  IMAD.WIDE.U32 R14, R15, 0x4, R12 ;  /* 0x000000040f0e7825 */ /* 0x000fcc00078e000c */
[----:B------:R0:W3:Y:S01]  /*0bf0*/  LDG.E R14, desc[UR4][R14.64] ;  /* 0x000000040e0e7981 */ /* 0x0000e2000c1e1900 */
[C---:B------:R-:W-:Y:S02]  /*0c00*/  IADD3 R25, PT, PT, R27.reuse, -0x2, RZ ;  /* 0xfffffffe1b197810 */ /* 0x040fe40007ffe0ff */
[----:B------:R-:W-:-:S03]  /*0c10*/  IADD3 R23, PT, PT, R27, -0x3, RZ ;  /* 0xfffffffd1b177810 */ /* 0x000fc60007ffe0ff */
[----:B------:R-:W-:Y:S01]  /*0c20*/  IMAD.WIDE.U32 R24, R25, 0x4, R12 ;  /* 0x0000000419187825 */ /* 0x000fe200078e000c */
[----:B------:R-:W-:-:S03]  /*0c30*/  IADD3 R29, PT, PT, R27, -0x4, RZ ;  /* 0xfffffffc1b1d7810 */ /* 0x000fc60007ffe0ff */
[----:B------:R-:W-:Y:S01]  /*0c40*/  IMAD.WIDE.U32 R22, R23, 0x4, R12 ;  /* 0x0000000417167825 */ /* 0x000fe200078e000c */
[C---:B0-----:R-:W-:Y:S01]  /*0c50*/  IADD3 R15, PT, PT, R27.reuse, -0x5, RZ ;  /* 0xfffffffb1b0f7810 */ /* 0x041fe20007ffe0ff */
[----:B------:R0:W4:Y:S04]  /*0c60*/  LDG.E R26, desc[UR4][R24.64] ;  /* 0x00000004181a7981 */ /* 0x000128000c1e1900 */
[----:B------:R1:W4:Y:S01]  /*0c70*/  LDG.E R22, desc[UR4][R22.64] ;  /* 0x0000000416167981 */ /* 0x000322000c1e1900 */
[C---:B0-----:R-:W-:Y:S01]  /*0c80*/  IADD3 R25, PT, PT, R27.reuse, -0x7, RZ ;  /* 0xfffffff91b197810 */ /* 0x041fe20007ffe0ff */
[----:B-1----:R-:W-:-:S04]  /*0c90*/  VIADD R23, R27, 0xfffffffa ;  /* 0xfffffffa1b177836 */ /* 0x002fc80000000000 */
[----:B------:R-:W-:-:S06]  /*0ca0*/  IMAD.WIDE.U32 R24, R25, 0x4, R12 ;  /* 0x0000000419187825 */ /* 0x000fcc00078e000c */
[----:B------:R-:W4:Y:S01]  /*0cb0*/  LDG.E R24, desc[UR4][R24.64] ;  /* 0x0000000418187981 */ /* 0x000f22000c1e1900 */
[----:B--2--5:R-:W-:Y:S02]  /*0cc0*/  IMAD R28, R21, R28, R16 ;  /* 0x0000001c151c7224 */ /* 0x024fe400078e0210 */
[----:B------:R-:W-:-:S04]  /*0cd0*/  IMAD.WIDE.U32 R16, R29, 0x4, R12 ;  /* 0x000000041d107825 */ /* 0x000fc800078e000c */
[----:B---3--:R-:W-:Y:S02]  /*0ce0*/  IMAD R28, R21, R28, R14 ;  /* 0x0000001c151c7224 */ /* 0x008fe400078e020e */
[----:B------:R-:W2:Y:S01]  /*0cf0*/  LDG.E R16, desc[UR4][R16.64] ;  /* 0x0000000410107981 */ /* 0x000ea2000c1e1900 */
[----:B------:R-:W-:-:S05]  /*0d00*/  IMAD.WIDE.U32 R14, R15, 0x4, R12 ;  /* 0x000000040f0e7825 */ /* 0x000fca00078e000c */
[----:B------:R0:W3:Y:S02]  /*0d10*/  LDG.E R29, desc[UR4][R14.64] ;  /* 0x000000040e1d7981 */ /* 0x0000e4000c1e1900 */
[----:B0-----:R-:W-:-:S06]  /*0d20*/  IMAD.WIDE.U32 R14, R23, 0x4, R12 ;  /* 0x00000004170e7825 */ /* 0x001fcc00078e000c */
[----:B------:R-:W3:Y:S01]  /*0d30*/  LDG.E R14, desc[UR4][R14.64] ;  /* 0x000000040e0e7981 */ /* 0x000ee2000c1e1900 */
[----:B----4-:R-:W-:-:S04]  /*0d40*/  IMAD R26, R21, R28, R26 ;  /* 0x0000001c151a7224 */ /* 0x010fc800078e021a */
[----:B------:R-:W-:Y:S01]  /*0d50*/  IMAD R22, R21, R26, R22 ;  /* 0x0000001a15167224 */ /* 0x000fe200078e0216 */
[----:B------:R-:W-:-:S03]  /*0d60*/  IADD3 R27, PT, PT, R27, -0x8, RZ ;  /* 0xfffffff81b1b7810 */ /* 0x000fc60007ffe0ff */
[----:B--2---:R-:W-:-:S04]  /*0d70*/  IMAD R22, R21, R22, R16 ;  /* 0x0000001615167224 */ /* 0x004fc800078e0210 */
[----:B---3--:R-:W-:-:S04]  /*0d80*/  IMAD R22, R21, R22, R29 ;  /* 0x0000001615167224 */ /* 0x008fc800078e021d */
[----:B------:R-:W-:-:S04]  /*0d90*/  IMAD R22, R21, R22, R14 ;  /* 0x0000001615167224 */ /* 0x000fc800078e020e */
[----:B------:R-:W-:-:S07]  /*0da0*/  IMAD R28, R21, R22, R24 ;  /* 0x00000016151c7224 */ /* 0x000fce00078e0218 */
.L_x_5:
[----:B------:R-:W-:Y:S05]  /*0db0*/  @!P2 BRA `(.L_x_4) ;  /* 0x000000000084a947 */ /* 0x000fea0003800000 */
[----:B------:R-:W-:Y:S01]  /*0dc0*/  ISETP.NE.AND P2, PT, R10, RZ, PT ;  /* 0x000000ff0a00720c */ /* 0x000fe20003f45270 */
[----:B------:R-:W-:-:S12]  /*0dd0*/  @!P0 BRA `(.L_x_6) ;  /* 0x0000000000408947 */ /* 0x000fd80003800000 */
[C---:B------:R-:W-:Y:S01]  /*0de0*/  IADD3 R23, PT, PT, R27.reuse, -0x1, RZ ;  /* 0xffffffff1b177810 */ /* 0x040fe20007ffe0ff */
[C---:B------:R-:W-:Y:S01]  /*0df0*/  IMAD.WIDE.U32 R24, R27.reuse, 0x4, R12 ;  /* 0x000000041b187825 */ /* 0x040fe200078e000c */
[----:B------:R-:W-:-:S03]  /*0e00*/  IADD3 R17, PT, PT, R27, -0x2, RZ ;  /* 0xfffffffe1b117810 */ /* 0x000fc60007ffe0ff */
[--C-:B------:R-:W-:Y:S02]  /*0e10*/  IMAD.WIDE.U32 R22, R23, 0x4, R12.reuse ;  /* 0x0000000417167825 */ /* 0x100fe400078e000c */
[----:B------:R-:W2:Y:S02]  /*0e20*/  LDG.E R24, desc[UR4][R24.64] ;  /* 0x0000000418187981 */ /* 0x000ea4000c1e1900 */
[----:B------:R-:W-:Y:S02]  /*0e30*/  VIADD R15, R27, 0xfffffffd ;  /* 0xfffffffd1b0f7836 */ /* 0x000fe40000000000 */
[--C-:B------:R-:W-:Y:S01]  /*0e40*/  IMAD.WIDE.U32 R16, R17, 0x4, R12.reuse ;  /* 0x0000000411107825 */ /* 0x100fe200078e000c */
[----:B------:R-:W3:Y:S03]  /*0e50*/  LDG.E R22, desc[UR4][R22.64] ;  /* 0x0000000416167981 */ /* 0x000ee6000c1e1900 */
[----:B------:R-:W-:-:S02]  /*0e60*/  IMAD.WIDE.U32 R14, R15, 0x4, R12 ;  /* 0x000000040f0e7825 */ /* 0x000fc400078e000c */
[----:B------:R-:W4:Y:S04]  /*0e70*/  LDG.E R16, desc[UR4][R16.64] ;  /* 0x0000000410107981 */ /* 0x000f28000c1e1900 */
[----:B------:R-:W4:Y:S01]  /*0e80*/  LDG.E R14, desc[UR4][R14.64] ;  /* 0x000000040e0e7981 */ /* 0x000f22000c1e1900 */
[----:B------:R-:W-:Y:S01]  /*0e90*/  IADD3 R27, PT, PT, R27, -0x4, RZ ;  /* 0xfffffffc1b1b7810 */ /* 0x000fe20007ffe0ff */
[----:B--2--5:R-:W-:-:S04]  /*0ea0*/  IMAD R28, R21, R28, R24 ;  /* 0x0000001c151c7224 */ /* 0x024fc800078e0218 */
[----:B---3--:R-:W-:-:S04]  /*0eb0*/  IMAD R28, R21, R28, R22 ;  /* 0x0000001c151c7224 */ /* 0x008fc800078e0216 */
[----:B----4-:R-:W-:-:S04]  /*0ec0*/  IMAD R28, R21, R28, R16 ;  /* 0x0000001c151c7224 */ /* 0x010fc800078e0210 */
[----:B------:R-:W-:-:S07]  /*0ed0*/  IMAD R28, R21, R28, R14 ;  /* 0x0000001c151c7224 */ /* 0x000fce00078e020e */
.L_x_6:
[----:B------:R-:W-:Y:S05]  /*0ee0*/  @!P2 BRA `(.L_x_4) ;  /* 0x000000000038a947 */ /* 0x000fea0003800000 */
[----:B------:R-:W-:-:S06]  /*0ef0*/  IMAD.WIDE.U32 R14, R27, 0x4, R12 ;  /* 0x000000041b0e7825 */ /* 0x000fcc00078e000c */
[----:B------:R-:W2:Y:S01]  /*0f00*/  LDG.E R14, desc[UR4][R14.64] ;  /* 0x000000040e0e7981 */ /* 0x000ea2000c1e1900 */
[----:B------:R-:W-:Y:S01]  /*0f10*/  ISETP.NE.AND P2, PT, R10, 0x1, PT ;  /* 0x000000010a00780c */ /* 0x000fe20003f45270 */
[----:B--2--5:R-:W-:-:S12]  /*0f20*/  IMAD R28, R21, R28, R14 ;  /* 0x0000001c151c7224 */ /* 0x024fd800078e020e */
[----:B------:R-:W-:Y:S05]  /*0f30*/  @!P2 BRA `(.L_x_4) ;  /* 0x000000000024a947 */ /* 0x000fea0003800000 */
[----:B------:R-:W-:Y:S02]  /*0f40*/  ISETP.NE.AND P2, PT, R10, 0x2, PT ;  /* 0x000000020a00780c */ /* 0x000fe40003f45270 */
[----:B------:R-:W-:-:S05]  /*0f50*/  IADD3 R15, PT, PT, R27, -0x1, RZ ;  /* 0xffffffff1b0f7810 */ /* 0x000fca0007ffe0ff */
[----:B------:R-:W-:-:S06]  /*0f60*/  IMAD.WIDE.U32 R14, R15, 0x4, R12 ;  /* 0x000000040f0e7825 */ /* 0x000fcc00078e000c */
[----:B------:R-:W-:Y:S01]  /*0f70*/  @P2 IADD3 R17, PT, PT, R27, -0x2, RZ ;  /* 0xfffffffe1b112810 */ /* 0x000fe20007ffe0ff */
[----:B------:R-:W2:Y:S04]  /*0f80*/  LDG.E R14, desc[UR4][R14.64] ;  /* 0x000000040e0e7981 */ /* 0x000ea8000c1e1900 */
[----:B------:R-:W-:-:S06]  /*0f90*/  @P2 IMAD.WIDE.U32 R12, R17, 0x4, R12 ;  /* 0x00000004110c2825 */ /* 0x000fcc00078e000c */
[----:B------:R-:W3:Y:S01]  /*0fa0*/  @P2 LDG.E R12, desc[UR4][R12.64] ;  /* 0x000000040c0c2981 */ /* 0x000ee2000c1e1900 */
[----:B--2---:R-:W-:-:S04]  /*0fb0*/  IMAD R28, R21, R28, R14 ;  /* 0x0000001c151c7224 */ /* 0x004fc800078e020e */
[----:B---3--:R-:W-:-:S07]  /*0fc0*/  @P2 IMAD R28, R21, R28, R12 ;  /* 0x0000001c151c2224 */ /* 0x008fce00078e020c */
.L_x_4:
[----:B------:R-:W0:Y:S01]  /*0fd0*/  LDC.64 R12, c[0x0][0x3a0] ;  /* 0x0000e800ff0c7b82 */ /* 0x000e220000000a00 */
[----:B------:R-:W-:Y:S01]  /*0fe0*/  IMAD R19, R19, R18, R20 ;  /* 0x0000001213137224 */ /* 0x000fe200078e0214 */
[----:B------:R-:W-:-:S04]  /*0ff0*/  IADD3 R5, PT, PT, R2, R5, RZ ;  /* 0x0000000502057210 */ /* 0x000fc80007ffe0ff */
[----:B------:R-:W-:Y:S01]  /*1000*/  ISETP.GE.AND P2, PT, R5, R0, PT ;  /* 0x000000000500720c */ /* 0x000fe20003f46270 */
[----:B0-----:R-:W-:-:S05]  /*1010*/  IMAD.WIDE R12, R19, 0x4, R12 ;  /* 0x00000004130c7825 */ /* 0x001fca00078e020c */
[----:B-----5:R0:W-:Y:S07]  /*1020*/  STG.E desc[UR4][R12.64], R28 ;  /* 0x0000001c0c007986 */ /* 0x0201ee000c101904 */
[----:B------:R-:W-:Y:S05]  /*1030*/  @!P2 BRA `(.L_x_7) ;  /* 0xfffffff40014a947 */ /* 0x000fea000383ffff */
[----:B------:R-:W-:Y:S05]  /*1040*/  EXIT ;  /* 0x000000000000794d */ /* 0x000fea0003800000 */
.L_x_8:
[----:B------:R-:W-:-:S00]  /*1050*/  BRA `(.L_x_8) ;  /* 0xfffffffc00fc7947 */ /* 0x000fc0000383ffff */
[----:B------:R-:W-:-:S00]  /*1060*/  NOP ;  /* 0x0000000000007918 */ /* 0x000fc00000000000 */
        /* <DEDUP_REMOVED lines=9> */
.L_x_9:


//--------------------- .nv.shared.reserved.0     --------------------------
	.section	.nv.shared.reserved.0,"aw",@nobits
	.weak		__nv_reservedSMEM_offset_0_alias
	.size		__nv_reservedSMEM_offset_0_alias, 0, 64
	.other		__nv_reservedSMEM_offset_0_alias,@"STO_CUDA_RESERVED_SHARED STV_DEFAULT"
__nv_reservedSMEM_offset_0_alias:
	.zero		0
	.zero		64


//--------------------- .nv.constant0._Z16poly_eval_kernelIiEvPKT_S2_iiiPS0_ --------------------------
	.section	.nv.constant0._Z16poly_eval_kernelIiEvPKT_S2_iiiPS0_,"a",@progbits
	.sectionflags	@""
	.align	4
.nv.constant0._Z16poly_eval_kernelIiEvPKT_S2_iiiPS0_:
	.zero		936


//--------------------- SYMBOLS --------------------------

	.type		.nv.reservedSmem.offset0,@object
	.size		.nv.reservedSmem.offset0,0x4
